//
// Generated by NVIDIA NVVM Compiler
//
// Compiler Build ID: CL-36424714
// Cuda compilation tools, release 13.0, V13.0.88
// Based on NVVM 20.0.0
//

.version 9.0
.target sm_100
.address_size 64

	// .globl	_Z19const_test_gpu_gmemPjj
.const .align 4 .b8 const_data_gpu[16384];
.global .align 4 .b8 gmem_data_gpu[16384];

.visible .entry _Z19const_test_gpu_gmemPjj(
	.param .u64 .ptr .align 1 _Z19const_test_gpu_gmemPjj_param_0,
	.param .u32 _Z19const_test_gpu_gmemPjj_param_1
)
{
	.reg .pred 	%p<2>;
	.reg .b32 	%r<7>;
	.reg .b64 	%rd<5>;

	ld.param.u64 	%rd1, [_Z19const_test_gpu_gmemPjj_param_0];
	ld.param.u32 	%r2, [_Z19const_test_gpu_gmemPjj_param_1];
	mov.u32 	%r3, %tid.x;
	mov.u32 	%r4, %ctaid.x;
	mov.u32 	%r5, %ntid.x;
	mad.lo.s32 	%r1, %r4, %r5, %r3;
	setp.ge.u32 	%p1, %r1, %r2;
	@%p1 bra 	$L__BB0_2;
	cvta.to.global.u64 	%rd2, %rd1;
	ld.global.u32 	%r6, [gmem_data_gpu+16380];
	mul.wide.u32 	%rd3, %r1, 4;
	add.s64 	%rd4, %rd2, %rd3;
	st.global.u32 	[%rd4], %r6;
$L__BB0_2:
	ret;

}
	// .globl	_Z20const_test_gpu_constPjj
.visible .entry _Z20const_test_gpu_constPjj(
	.param .u64 .ptr .align 1 _Z20const_test_gpu_constPjj_param_0,
	.param .u32 _Z20const_test_gpu_constPjj_param_1
)
{
	.reg .pred 	%p<2>;
	.reg .b32 	%r<7>;
	.reg .b64 	%rd<5>;

	ld.param.u64 	%rd1, [_Z20const_test_gpu_constPjj_param_0];
	ld.param.u32 	%r2, [_Z20const_test_gpu_constPjj_param_1];
	mov.u32 	%r3, %tid.x;
	mov.u32 	%r4, %ctaid.x;
	mov.u32 	%r5, %ntid.x;
	mad.lo.s32 	%r1, %r4, %r5, %r3;
	setp.ge.u32 	%p1, %r1, %r2;
	@%p1 bra 	$L__BB1_2;
	cvta.to.global.u64 	%rd2, %rd1;
	ld.const.u32 	%r6, [const_data_gpu+16380];
	mul.wide.u32 	%rd3, %r1, 4;
	add.s64 	%rd4, %rd2, %rd3;
	st.global.u32 	[%rd4], %r6;
$L__BB1_2:
	ret;

}


// ===== COMPILED SASS (sm_100) =====

	.target	sm_100

	.elftype	@"ET_EXEC"


//--------------------- .note.nv.tkinfo           --------------------------
	.section	.note.nv.tkinfo,"",@"SHT_NOTE"
	.sectionflags	@"SHF_NOTE_NV_TKINFO"
	.tkinfo
        /*0018*/ 	.word	0x00000002
        /*0030*/ 	.string	""
        /*0030*/ 	.string	"ptxas"
        /*0030*/ 	.string	"Cuda compilation tools, release 13.0, V13.0.88"
        /*0030*/ 	.string	"Build cuda_13.0.r13.0/compiler.36424714_0"
        /*0030*/ 	.string	"-arch sm_100 -m 64 "



//--------------------- .note.nv.cuinfo           --------------------------
	.section	.note.nv.cuinfo,"",@"SHT_NOTE"
	.sectionflags	@"SHF_NOTE_NV_CUINFO"
        /*0018*/ 	.short	0x0002
        /*001a*/ 	.short	0x0064
        /*001c*/ 	.short	0x0082
	.zero		2


//--------------------- .nv.info                  --------------------------
	.section	.nv.info,"",@"SHT_CUDA_INFO"
	.align	4


	//----- nvinfo : EIATTR_REGCOUNT
	.align		4
        /*0000*/ 	.byte	0x04, 0x2f
        /*0002*/ 	.short	(.L_3 - .L_2)
	.align		4
.L_2:
        /*0004*/ 	.word	index@(_Z19const_test_gpu_gmemPjj)
        /*0008*/ 	.word	0x0000000a


	//----- nvinfo : EIATTR_FRAME_SIZE
	.align		4
.L_3:
        /*000c*/ 	.byte	0x04, 0x11
        /*000e*/ 	.short	(.L_5 - .L_4)
	.align		4
.L_4:
        /*0010*/ 	.word	index@(_Z19const_test_gpu_gmemPjj)
        /*0014*/ 	.word	0x00000000


	//----- nvinfo : EIATTR_REGCOUNT
	.align		4
.L_5:
        /*0018*/ 	.byte	0x04, 0x2f
        /*001a*/ 	.short	(.L_7 - .L_6)
	.align		4
.L_6:
        /*001c*/ 	.word	index@(_Z20const_test_gpu_constPjj)
        /*0020*/ 	.word	0x0000000a


	//----- nvinfo : EIATTR_FRAME_SIZE
	.align		4
.L_7:
        /*0024*/ 	.byte	0x04, 0x11
        /*0026*/ 	.short	(.L_9 - .L_8)
	.align		4
.L_8:
        /*0028*/ 	.word	index@(_Z20const_test_gpu_constPjj)
        /*002c*/ 	.word	0x00000000


	//----- nvinfo : EIATTR_MIN_STACK_SIZE
	.align		4
.L_9:
        /*0030*/ 	.byte	0x04, 0x12
        /*0032*/ 	.short	(.L_11 - .L_10)
	.align		4
.L_10:
        /*0034*/ 	.word	index@(_Z20const_test_gpu_constPjj)
        /*0038*/ 	.word	0x00000000


	//----- nvinfo : EIATTR_MIN_STACK_SIZE
	.align		4
.L_11:
        /*003c*/ 	.byte	0x04, 0x12
        /*003e*/ 	.short	(.L_13 - .L_12)
	.align		4
.L_12:
        /*0040*/ 	.word	index@(_Z19const_test_gpu_gmemPjj)
        /*0044*/ 	.word	0x00000000
.L_13:


//--------------------- .nv.compat                --------------------------
	.section	.nv.compat,"",@"SHT_CUDA_COMPAT_INFO"
	.align	4
        /*0000*/ 	.byte	0x02, 0x09, 0x00, 0x00, 0x02, 0x02, 0x01, 0x00, 0x02, 0x05, 0x05, 0x00, 0x03, 0x07, 0x01, 0x01
        /*0010*/ 	.byte	0x02, 0x03, 0x00, 0x00, 0x02, 0x06, 0x01, 0x00, 0x04, 0x0b, 0x08, 0x00, 0x09, 0x00, 0x00, 0x00
        /*0020*/ 	.byte	0x00, 0x00, 0x00, 0x00


//--------------------- .nv.info._Z20const_test_gpu_constPjj --------------------------
	.section	.nv.info._Z20const_test_gpu_constPjj,"",@"SHT_CUDA_INFO"
	.sectionflags	@""
	.align	4


	//----- nvinfo : EIATTR_CUDA_API_VERSION
	.align		4
        /*0000*/ 	.byte	0x04, 0x37
        /*0002*/ 	.short	(.L_15 - .L_14)
.L_14:
        /*0004*/ 	.word	0x00000082


	//----- nvinfo : EIATTR_KPARAM_INFO
	.align		4
.L_15:
        /*0008*/ 	.byte	0x04, 0x17
        /*000a*/ 	.short	(.L_17 - .L_16)
.L_16:
        /*000c*/ 	.word	0x00000000
        /*0010*/ 	.short	0x0001
        /*0012*/ 	.short	0x0008
        /*0014*/ 	.byte	0x00, 0xf0, 0x11, 0x00


	//----- nvinfo : EIATTR_KPARAM_INFO
	.align		4
.L_17:
        /*0018*/ 	.byte	0x04, 0x17
        /*001a*/ 	.short	(.L_19 - .L_18)
.L_18:
        /*001c*/ 	.word	0x00000000
        /*0020*/ 	.short	0x0000
        /*0022*/ 	.short	0x0000
        /*0024*/ 	.byte	0x00, 0xf5, 0x21, 0x00


	//----- nvinfo : EIATTR_SPARSE_MMA_MASK
	.align		4
.L_19:
        /*0028*/ 	.byte	0x03, 0x50
        /*002a*/ 	.short	0x0000


	//----- nvinfo : EIATTR_MAXREG_COUNT
	.align		4
        /*002c*/ 	.byte	0x03, 0x1b
        /*002e*/ 	.short	0x00ff


	//----- nvinfo : EIATTR_MERCURY_ISA_VERSION
	.align		4
        /*0030*/ 	.byte	0x03, 0x5f
        /*0032*/ 	.short	0x0101


	//----- nvinfo : EIATTR_VRC_CTA_INIT_COUNT
	.align		4
        /*0034*/ 	.byte	0x02, 0x4a
	.zero		1
	.zero		1


	//----- nvinfo : EIATTR_EXIT_INSTR_OFFSETS
	.align		4
        /*0038*/ 	.byte	0x04, 0x1c
        /*003a*/ 	.short	(.L_21 - .L_20)


	//   ....[0]....
.L_20:
        /*003c*/ 	.word	0x00000070


	//   ....[1]....
        /*0040*/ 	.word	0x000000d0


	//----- nvinfo : EIATTR_CBANK_PARAM_SIZE
	.align		4
.L_21:
        /*0044*/ 	.byte	0x03, 0x19
        /*0046*/ 	.short	0x000c


	//----- nvinfo : EIATTR_PARAM_CBANK
	.align		4
        /*0048*/ 	.byte	0x04, 0x0a
        /*004a*/ 	.short	(.L_23 - .L_22)
	.align		4
.L_22:
        /*004c*/ 	.word	index@(.nv.constant0._Z20const_test_gpu_constPjj)
        /*0050*/ 	.short	0x0380
        /*0052*/ 	.short	0x000c


	//----- nvinfo : EIATTR_SW_WAR
	.align		4
.L_23:
        /*0054*/ 	.byte	0x04, 0x36
        /*0056*/ 	.short	(.L_25 - .L_24)
.L_24:
        /*0058*/ 	.word	0x00000008
.L_25:


//--------------------- .nv.info._Z19const_test_gpu_gmemPjj --------------------------
	.section	.nv.info._Z19const_test_gpu_gmemPjj,"",@"SHT_CUDA_INFO"
	.sectionflags	@""
	.align	4


	//----- nvinfo : EIATTR_CUDA_API_VERSION
	.align		4
        /*0000*/ 	.byte	0x04, 0x37
        /*0002*/ 	.short	(.L_27 - .L_26)
.L_26:
        /*0004*/ 	.word	0x00000082


	//----- nvinfo : EIATTR_KPARAM_INFO
	.align		4
.L_27:
        /*0008*/ 	.byte	0x04, 0x17
        /*000a*/ 	.short	(.L_29 - .L_28)
.L_28:
        /*000c*/ 	.word	0x00000000
        /*0010*/ 	.short	0x0001
        /*0012*/ 	.short	0x0008
        /*0014*/ 	.byte	0x00, 0xf0, 0x11, 0x00


	//----- nvinfo : EIATTR_KPARAM_INFO
	.align		4
.L_29:
        /*0018*/ 	.byte	0x04, 0x17
        /*001a*/ 	.short	(.L_31 - .L_30)
.L_30:
        /*001c*/ 	.word	0x00000000
        /*0020*/ 	.short	0x0000
        /*0022*/ 	.short	0x0000
        /*0024*/ 	.byte	0x00, 0xf5, 0x21, 0x00


	//----- nvinfo : EIATTR_SPARSE_MMA_MASK
	.align		4
.L_31:
        /*0028*/ 	.byte	0x03, 0x50
        /*002a*/ 	.short	0x0000


	//----- nvinfo : EIATTR_MAXREG_COUNT
	.align		4
        /*002c*/ 	.byte	0x03, 0x1b
        /*002e*/ 	.short	0x00ff


	//----- nvinfo : EIATTR_MERCURY_ISA_VERSION
	.align		4
        /*0030*/ 	.byte	0x03, 0x5f
        /*0032*/ 	.short	0x0101


	//----- nvinfo : EIATTR_VRC_CTA_INIT_COUNT
	.align		4
        /*0034*/ 	.byte	0x02, 0x4a
	.zero		1
	.zero		1


	//----- nvinfo : EIATTR_EXIT_INSTR_OFFSETS
	.align		4
        /*0038*/ 	.byte	0x04, 0x1c
        /*003a*/ 	.short	(.L_33 - .L_32)


	//   ....[0]....
.L_32:
        /*003c*/ 	.word	0x00000070


	//   ....[1]....
        /*0040*/ 	.word	0x000000e0


	//----- nvinfo : EIATTR_CBANK_PARAM_SIZE
	.align		4
.L_33:
        /*0044*/ 	.byte	0x03, 0x19
        /*0046*/ 	.short	0x000c


	//----- nvinfo : EIATTR_PARAM_CBANK
	.align		4
        /*0048*/ 	.byte	0x04, 0x0a
        /*004a*/ 	.short	(.L_35 - .L_34)
	.align		4
.L_34:
        /*004c*/ 	.word	index@(.nv.constant0._Z19const_test_gpu_gmemPjj)
        /*0050*/ 	.short	0x0380
        /*0052*/ 	.short	0x000c


	//----- nvinfo : EIATTR_SW_WAR
	.align		4
.L_35:
        /*0054*/ 	.byte	0x04, 0x36
        /*0056*/ 	.short	(.L_37 - .L_36)
.L_36:
        /*0058*/ 	.word	0x00000008
.L_37:


//--------------------- .nv.callgraph             --------------------------
	.section	.nv.callgraph,"",@"SHT_CUDA_CALLGRAPH"
	.align	4
	.sectionentsize	8
	.align		4
        /*0000*/ 	.word	0x00000000
	.align		4
        /*0004*/ 	.word	0xffffffff
	.align		4
        /*0008*/ 	.word	0x00000000
	.align		4
        /*000c*/ 	.word	0xfffffffe
	.align		4
        /*0010*/ 	.word	0x00000000
	.align		4
        /*0014*/ 	.word	0xfffffffd
	.align		4
        /*0018*/ 	.word	0x00000000
	.align		4
        /*001c*/ 	.word	0xfffffffc


//--------------------- .nv.constant3             --------------------------
	.section	.nv.constant3,"a",@progbits
	.align	4
.nv.constant3:
	.type		const_data_gpu,@object
	.size		const_data_gpu,(.L_0 - const_data_gpu)
const_data_gpu:
	.zero		16384
.L_0:


//--------------------- .nv.constant4             --------------------------
	.section	.nv.constant4,"a",@progbits
	.align	8
	.align		8
.nv.constant4:
        /*0000*/ 	.dword	gmem_data_gpu


//--------------------- .text._Z20const_test_gpu_constPjj --------------------------
	.section	.text._Z20const_test_gpu_constPjj,"ax",@progbits
	.align	128
        .global         _Z20const_test_gpu_constPjj
        .type           _Z20const_test_gpu_constPjj,@function
        .size           _Z20const_test_gpu_constPjj,(.L_x_2 - _Z20const_test_gpu_constPjj)
        .other          _Z20const_test_gpu_constPjj,@"STO_CUDA_ENTRY STV_DEFAULT"
_Z20const_test_gpu_constPjj:
.text._Z20const_test_gpu_constPjj:
[----:B------:R-:W-:Y:S01]  /*0000*/  LDC R1, c[0x0][0x37c] ;  /* 0x0000df00ff017b82 */ /* 0x000fe20000000800 */
[----:B------:R-:W0:Y:S07]  /*0010*/  S2R R5, SR_TID.X ;  /* 0x0000000000057919 */ /* 0x000e2e0000002100 */
[----:B------:R-:W0:Y:S01]  /*0020*/  S2UR UR4, SR_CTAID.X ;  /* 0x00000000000479c3 */ /* 0x000e220000002500 */
[----:B------:R-:W1:Y:S07]  /*0030*/  LDCU UR5, c[0x0][0x388] ;  /* 0x00007100ff0577ac */ /* 0x000e6e0008000800 */
[----:B------:R-:W0:Y:S02]  /*0040*/  LDC R0, c[0x0][0x360] ;  /* 0x0000d800ff007b82 */ /* 0x000e240000000800 */
[----:B0-----:R-:W-:-:S05]  /*0050*/  IMAD R5, R0, UR4, R5 ;  /* 0x0000000400057c24 */ /* 0x001fca000f8e0205 */
[----:B-1----:R-:W-:-:S13]  /*0060*/  ISETP.GE.U32.AND P0, PT, R5, UR5, PT ;  /* 0x0000000505007c0c */ /* 0x002fda000bf06070 */
[----:B------:R-:W-:Y:S05]  /*0070*/  @P0 EXIT ;  /* 0x000000000000094d */ /* 0x000fea0003800000 */
[----:B------:R-:W0:Y:S01]  /*0080*/  LDC.64 R2, c[0x0][0x380] ;  /* 0x0000e000ff027b82 */ /* 0x000e220000000a00 */
[----:B------:R-:W1:Y:S07]  /*0090*/  LDCU.64 UR4, c[0x0][0x358] ;  /* 0x00006b00ff0477ac */ /* 0x000e6e0008000a00 */
[----:B------:R-:W1:Y:S01]  /*00a0*/  LDC R7, c[0x3][0x3ffc] ;  /* 0x00cfff00ff077b82 */ /* 0x000e620000000800 */
[----:B0-----:R-:W-:-:S05]  /*00b0*/  IMAD.WIDE.U32 R2, R5, 0x4, R2 ;  /* 0x0000000405027825 */ /* 0x001fca00078e0002 */
[----:B-1----:R-:W-:Y:S01]  /*00c0*/  STG.E desc[UR4][R2.64], R7 ;  /* 0x0000000702007986 */ /* 0x002fe2000c101904 */
[----:B------:R-:W-:Y:S05]  /*00d0*/  EXIT ;  /* 0x000000000000794d */ /* 0x000fea0003800000 */
.L_x_0:
[----:B------:R-:W-:-:S00]  /*00e0*/  BRA `(.L_x_0) ;  /* 0xfffffffc00fc7947 */ /* 0x000fc0000383ffff */
[----:B------:R-:W-:-:S00]  /*00f0*/  NOP ;  /* 0x0000000000007918 */ /* 0x000fc00000000000 */
        /* <DEDUP_REMOVED lines=8> */
.L_x_2:


//--------------------- .text._Z19const_test_gpu_gmemPjj --------------------------
	.section	.text._Z19const_test_gpu_gmemPjj,"ax",@progbits
	.align	128
        .global         _Z19const_test_gpu_gmemPjj
        .type           _Z19const_test_gpu_gmemPjj,@function
        .size           _Z19const_test_gpu_gmemPjj,(.L_x_3 - _Z19const_test_gpu_gmemPjj)
        .other          _Z19const_test_gpu_gmemPjj,@"STO_CUDA_ENTRY STV_DEFAULT"
_Z19const_test_gpu_gmemPjj:
.text._Z19const_test_gpu_gmemPjj:
        /* <DEDUP_REMOVED lines=9> */
[----:B------:R-:W0:Y:S07]  /*0090*/  LDCU.64 UR4, c[0x0][0x358] ;  /* 0x00006b00ff0477ac */ /* 0x000e2e0008000a00 */
[----:B------:R-:W1:Y:S01]  /*00a0*/  LDC.64 R2, c[0x0][0x380] ;  /* 0x0000e000ff027b82 */ /* 0x000e620000000a00 */
[----:B0-----:R-:W2:Y:S01]  /*00b0*/  LDG.E R5, desc[UR4][R4.64+0x3ffc] ;  /* 0x003ffc0404057981 */ /* 0x001ea2000c1e1900 */
[----:B-1----:R-:W-:-:S05]  /*00c0*/  IMAD.WIDE.U32 R2, R7, 0x4, R2 ;  /* 0x0000000407027825 */ /* 0x002fca00078e0002 */
[----:B--2---:R-:W-:Y:S01]  /*00d0*/  STG.E desc[UR4][R2.64], R5 ;  /* 0x0000000502007986 */ /* 0x004fe2000c101904 */
[----:B------:R-:W-:Y:S05]  /*00e0*/  EXIT ;  /* 0x000000000000794d */ /* 0x000fea0003800000 */
.L_x_1:
        /* <DEDUP_REMOVED lines=9> */
.L_x_3:


//--------------------- .nv.shared.reserved.0     --------------------------
	.section	.nv.shared.reserved.0,"aw",@nobits
	.weak		__nv_reservedSMEM_offset_0_alias
	.size		__nv_reservedSMEM_offset_0_alias, 0, 64
	.other		__nv_reservedSMEM_offset_0_alias,@"STO_CUDA_RESERVED_SHARED STV_DEFAULT"
__nv_reservedSMEM_offset_0_alias:
	.zero		0
	.zero		64


//--------------------- .nv.global                --------------------------
	.section	.nv.global,"aw",@nobits
	.align	4
.nv.global:
	.type		gmem_data_gpu,@object
	.size		gmem_data_gpu,(.L_1 - gmem_data_gpu)
gmem_data_gpu:
	.zero		16384
.L_1:


//--------------------- .nv.constant0._Z20const_test_gpu_constPjj --------------------------
	.section	.nv.constant0._Z20const_test_gpu_constPjj,"a",@progbits
	.sectionflags	@""
	.align	4
.nv.constant0._Z20const_test_gpu_constPjj:
	.zero		908


//--------------------- .nv.constant0._Z19const_test_gpu_gmemPjj --------------------------
	.section	.nv.constant0._Z19const_test_gpu_gmemPjj,"a",@progbits
	.sectionflags	@""
	.align	4
.nv.constant0._Z19const_test_gpu_gmemPjj:
	.zero		908


//--------------------- SYMBOLS --------------------------

	.type		.nv.reservedSmem.offset0,@object
	.size		.nv.reservedSmem.offset0,0x4
